//
// Generated by NVIDIA NVVM Compiler
//
// Compiler Build ID: CL-36424714
// Cuda compilation tools, release 13.0, V13.0.88
// Based on NVVM 20.0.0
//

.version 9.0
.target sm_100
.address_size 64

	// .globl	_Z21dynamic_shared_memoryIdEvPT_

.visible .entry _Z21dynamic_shared_memoryIdEvPT_(
	.param .u64 .ptr .align 1 _Z21dynamic_shared_memoryIdEvPT__param_0
)
{


	ret;

}
	// .globl	_Z20static_shared_memoryIdEvPT_
.visible .entry _Z20static_shared_memoryIdEvPT_(
	.param .u64 .ptr .align 1 _Z20static_shared_memoryIdEvPT__param_0
)
{


	ret;

}


// ===== COMPILED SASS (sm_100) =====

	.target	sm_100

	.elftype	@"ET_EXEC"


//--------------------- .note.nv.tkinfo           --------------------------
	.section	.note.nv.tkinfo,"",@"SHT_NOTE"
	.sectionflags	@"SHF_NOTE_NV_TKINFO"
	.tkinfo
        /*0018*/ 	.word	0x00000002
        /*0030*/ 	.string	""
        /*0030*/ 	.string	"ptxas"
        /*0030*/ 	.string	"Cuda compilation tools, release 13.0, V13.0.88"
        /*0030*/ 	.string	"Build cuda_13.0.r13.0/compiler.36424714_0"
        /*0030*/ 	.string	"-arch sm_100 -m 64 "



//--------------------- .note.nv.cuinfo           --------------------------
	.section	.note.nv.cuinfo,"",@"SHT_NOTE"
	.sectionflags	@"SHF_NOTE_NV_CUINFO"
        /*0018*/ 	.short	0x0002
        /*001a*/ 	.short	0x0064
        /*001c*/ 	.short	0x0082
	.zero		2


//--------------------- .nv.info                  --------------------------
	.section	.nv.info,"",@"SHT_CUDA_INFO"
	.align	4


	//----- nvinfo : EIATTR_REGCOUNT
	.align		4
        /*0000*/ 	.byte	0x04, 0x2f
        /*0002*/ 	.short	(.L_1 - .L_0)
	.align		4
.L_0:
        /*0004*/ 	.word	index@(_Z21dynamic_shared_memoryIdEvPT_)
        /*0008*/ 	.word	0x00000004


	//----- nvinfo : EIATTR_FRAME_SIZE
	.align		4
.L_1:
        /*000c*/ 	.byte	0x04, 0x11
        /*000e*/ 	.short	(.L_3 - .L_2)
	.align		4
.L_2:
        /*0010*/ 	.word	index@(_Z21dynamic_shared_memoryIdEvPT_)
        /*0014*/ 	.word	0x00000000


	//----- nvinfo : EIATTR_REGCOUNT
	.align		4
.L_3:
        /*0018*/ 	.byte	0x04, 0x2f
        /*001a*/ 	.short	(.L_5 - .L_4)
	.align		4
.L_4:
        /*001c*/ 	.word	index@(_Z20static_shared_memoryIdEvPT_)
        /*0020*/ 	.word	0x00000004


	//----- nvinfo : EIATTR_FRAME_SIZE
	.align		4
.L_5:
        /*0024*/ 	.byte	0x04, 0x11
        /*0026*/ 	.short	(.L_7 - .L_6)
	.align		4
.L_6:
        /*0028*/ 	.word	index@(_Z20static_shared_memoryIdEvPT_)
        /*002c*/ 	.word	0x00000000


	//----- nvinfo : EIATTR_MIN_STACK_SIZE
	.align		4
.L_7:
        /*0030*/ 	.byte	0x04, 0x12
        /*0032*/ 	.short	(.L_9 - .L_8)
	.align		4
.L_8:
        /*0034*/ 	.word	index@(_Z20static_shared_memoryIdEvPT_)
        /*0038*/ 	.word	0x00000000


	//----- nvinfo : EIATTR_MIN_STACK_SIZE
	.align		4
.L_9:
        /*003c*/ 	.byte	0x04, 0x12
        /*003e*/ 	.short	(.L_11 - .L_10)
	.align		4
.L_10:
        /*0040*/ 	.word	index@(_Z21dynamic_shared_memoryIdEvPT_)
        /*0044*/ 	.word	0x00000000
.L_11:


//--------------------- .nv.compat                --------------------------
	.section	.nv.compat,"",@"SHT_CUDA_COMPAT_INFO"
	.align	4
        /*0000*/ 	.byte	0x02, 0x09, 0x00, 0x00, 0x02, 0x02, 0x01, 0x00, 0x02, 0x05, 0x05, 0x00, 0x03, 0x07, 0x01, 0x01
        /*0010*/ 	.byte	0x02, 0x03, 0x00, 0x00, 0x02, 0x06, 0x01, 0x00, 0x04, 0x0b, 0x08, 0x00, 0x09, 0x00, 0x00, 0x00
        /*0020*/ 	.byte	0x00, 0x00, 0x00, 0x00


//--------------------- .nv.info._Z20static_shared_memoryIdEvPT_ --------------------------
	.section	.nv.info._Z20static_shared_memoryIdEvPT_,"",@"SHT_CUDA_INFO"
	.sectionflags	@""
	.align	4


	//----- nvinfo : EIATTR_CUDA_API_VERSION
	.align		4
        /*0000*/ 	.byte	0x04, 0x37
        /*0002*/ 	.short	(.L_13 - .L_12)
.L_12:
        /*0004*/ 	.word	0x00000082


	//----- nvinfo : EIATTR_KPARAM_INFO
	.align		4
.L_13:
        /*0008*/ 	.byte	0x04, 0x17
        /*000a*/ 	.short	(.L_15 - .L_14)
.L_14:
        /*000c*/ 	.word	0x00000000
        /*0010*/ 	.short	0x0000
        /*0012*/ 	.short	0x0000
        /*0014*/ 	.byte	0x00, 0xf5, 0x21, 0x00


	//----- nvinfo : EIATTR_SPARSE_MMA_MASK
	.align		4
.L_15:
        /*0018*/ 	.byte	0x03, 0x50
        /*001a*/ 	.short	0x0000


	//----- nvinfo : EIATTR_MAXREG_COUNT
	.align		4
        /*001c*/ 	.byte	0x03, 0x1b
        /*001e*/ 	.short	0x00ff


	//----- nvinfo : EIATTR_MERCURY_ISA_VERSION
	.align		4
        /*0020*/ 	.byte	0x03, 0x5f
        /*0022*/ 	.short	0x0101


	//----- nvinfo : EIATTR_VRC_CTA_INIT_COUNT
	.align		4
        /*0024*/ 	.byte	0x02, 0x4a
	.zero		1
	.zero		1


	//----- nvinfo : EIATTR_EXIT_INSTR_OFFSETS
	.align		4
        /*0028*/ 	.byte	0x04, 0x1c
        /*002a*/ 	.short	(.L_17 - .L_16)


	//   ....[0]....
.L_16:
        /*002c*/ 	.word	0x00000010


	//----- nvinfo : EIATTR_CBANK_PARAM_SIZE
	.align		4
.L_17:
        /*0030*/ 	.byte	0x03, 0x19
        /*0032*/ 	.short	0x0008


	//----- nvinfo : EIATTR_PARAM_CBANK
	.align		4
        /*0034*/ 	.byte	0x04, 0x0a
        /*0036*/ 	.short	(.L_19 - .L_18)
	.align		4
.L_18:
        /*0038*/ 	.word	index@(.nv.constant0._Z20static_shared_memoryIdEvPT_)
        /*003c*/ 	.short	0x0380
        /*003e*/ 	.short	0x0008


	//----- nvinfo : EIATTR_SW_WAR
	.align		4
.L_19:
        /*0040*/ 	.byte	0x04, 0x36
        /*0042*/ 	.short	(.L_21 - .L_20)
.L_20:
        /*0044*/ 	.word	0x00000008
.L_21:


//--------------------- .nv.info._Z21dynamic_shared_memoryIdEvPT_ --------------------------
	.section	.nv.info._Z21dynamic_shared_memoryIdEvPT_,"",@"SHT_CUDA_INFO"
	.sectionflags	@""
	.align	4


	//----- nvinfo : EIATTR_CUDA_API_VERSION
	.align		4
        /*0000*/ 	.byte	0x04, 0x37
        /*0002*/ 	.short	(.L_23 - .L_22)
.L_22:
        /*0004*/ 	.word	0x00000082


	//----- nvinfo : EIATTR_KPARAM_INFO
	.align		4
.L_23:
        /*0008*/ 	.byte	0x04, 0x17
        /*000a*/ 	.short	(.L_25 - .L_24)
.L_24:
        /*000c*/ 	.word	0x00000000
        /*0010*/ 	.short	0x0000
        /*0012*/ 	.short	0x0000
        /*0014*/ 	.byte	0x00, 0xf5, 0x21, 0x00


	//----- nvinfo : EIATTR_SPARSE_MMA_MASK
	.align		4
.L_25:
        /*0018*/ 	.byte	0x03, 0x50
        /*001a*/ 	.short	0x0000


	//----- nvinfo : EIATTR_MAXREG_COUNT
	.align		4
        /*001c*/ 	.byte	0x03, 0x1b
        /*001e*/ 	.short	0x00ff


	//----- nvinfo : EIATTR_MERCURY_ISA_VERSION
	.align		4
        /*0020*/ 	.byte	0x03, 0x5f
        /*0022*/ 	.short	0x0101


	//----- nvinfo : EIATTR_VRC_CTA_INIT_COUNT
	.align		4
        /*0024*/ 	.byte	0x02, 0x4a
	.zero		1
	.zero		1


	//----- nvinfo : EIATTR_EXIT_INSTR_OFFSETS
	.align		4
        /*0028*/ 	.byte	0x04, 0x1c
        /*002a*/ 	.short	(.L_27 - .L_26)


	//   ....[0]....
.L_26:
        /*002c*/ 	.word	0x00000010


	//----- nvinfo : EIATTR_CBANK_PARAM_SIZE
	.align		4
.L_27:
        /*0030*/ 	.byte	0x03, 0x19
        /*0032*/ 	.short	0x0008


	//----- nvinfo : EIATTR_PARAM_CBANK
	.align		4
        /*0034*/ 	.byte	0x04, 0x0a
        /*0036*/ 	.short	(.L_29 - .L_28)
	.align		4
.L_28:
        /*0038*/ 	.word	index@(.nv.constant0._Z21dynamic_shared_memoryIdEvPT_)
        /*003c*/ 	.short	0x0380
        /*003e*/ 	.short	0x0008


	//----- nvinfo : EIATTR_SW_WAR
	.align		4
.L_29:
        /*0040*/ 	.byte	0x04, 0x36
        /*0042*/ 	.short	(.L_31 - .L_30)
.L_30:
        /*0044*/ 	.word	0x00000008
.L_31:


//--------------------- .nv.callgraph             --------------------------
	.section	.nv.callgraph,"",@"SHT_CUDA_CALLGRAPH"
	.align	4
	.sectionentsize	8
	.align		4
        /*0000*/ 	.word	0x00000000
	.align		4
        /*0004*/ 	.word	0xffffffff
	.align		4
        /*0008*/ 	.word	0x00000000
	.align		4
        /*000c*/ 	.word	0xfffffffe
	.align		4
        /*0010*/ 	.word	0x00000000
	.align		4
        /*0014*/ 	.word	0xfffffffd
	.align		4
        /*0018*/ 	.word	0x00000000
	.align		4
        /*001c*/ 	.word	0xfffffffc


//--------------------- .text._Z20static_shared_memoryIdEvPT_ --------------------------
	.section	.text._Z20static_shared_memoryIdEvPT_,"ax",@progbits
	.align	128
        .global         _Z20static_shared_memoryIdEvPT_
        .type           _Z20static_shared_memoryIdEvPT_,@function
        .size           _Z20static_shared_memoryIdEvPT_,(.L_x_2 - _Z20static_shared_memoryIdEvPT_)
        .other          _Z20static_shared_memoryIdEvPT_,@"STO_CUDA_ENTRY STV_DEFAULT"
_Z20static_shared_memoryIdEvPT_:
.text._Z20static_shared_memoryIdEvPT_:
[----:B------:R-:W-:Y:S01]  /*0000*/  LDC R1, c[0x0][0x37c] ;  /* 0x0000df00ff017b82 */ /* 0x000fe20000000800 */
[----:B------:R-:W-:Y:S05]  /*0010*/  EXIT ;  /* 0x000000000000794d */ /* 0x000fea0003800000 */
.L_x_0:
[----:B------:R-:W-:-:S00]  /*0020*/  BRA `(.L_x_0) ;  /* 0xfffffffc00fc7947 */ /* 0x000fc0000383ffff */
[----:B------:R-:W-:-:S00]  /*0030*/  NOP ;  /* 0x0000000000007918 */ /* 0x000fc00000000000 */
        /* <DEDUP_REMOVED lines=12> */
.L_x_2:


//--------------------- .text._Z21dynamic_shared_memoryIdEvPT_ --------------------------
	.section	.text._Z21dynamic_shared_memoryIdEvPT_,"ax",@progbits
	.align	128
        .global         _Z21dynamic_shared_memoryIdEvPT_
        .type           _Z21dynamic_shared_memoryIdEvPT_,@function
        .size           _Z21dynamic_shared_memoryIdEvPT_,(.L_x_3 - _Z21dynamic_shared_memoryIdEvPT_)
        .other          _Z21dynamic_shared_memoryIdEvPT_,@"STO_CUDA_ENTRY STV_DEFAULT"
_Z21dynamic_shared_memoryIdEvPT_:
.text._Z21dynamic_shared_memoryIdEvPT_:
[----:B------:R-:W-:Y:S01]  /*0000*/  LDC R1, c[0x0][0x37c] ;  /* 0x0000df00ff017b82 */ /* 0x000fe20000000800 */
[----:B------:R-:W-:Y:S05]  /*0010*/  EXIT ;  /* 0x000000000000794d */ /* 0x000fea0003800000 */
.L_x_1:
        /* <DEDUP_REMOVED lines=14> */
.L_x_3:


//--------------------- .nv.shared.reserved.0     --------------------------
	.section	.nv.shared.reserved.0,"aw",@nobits
	.weak		__nv_reservedSMEM_offset_0_alias
	.size		__nv_reservedSMEM_offset_0_alias, 0, 64
	.other		__nv_reservedSMEM_offset_0_alias,@"STO_CUDA_RESERVED_SHARED STV_DEFAULT"
__nv_reservedSMEM_offset_0_alias:
	.zero		0
	.zero		64


//--------------------- .nv.constant0._Z20static_shared_memoryIdEvPT_ --------------------------
	.section	.nv.constant0._Z20static_shared_memoryIdEvPT_,"a",@progbits
	.sectionflags	@""
	.align	4
.nv.constant0._Z20static_shared_memoryIdEvPT_:
	.zero		904


//--------------------- .nv.constant0._Z21dynamic_shared_memoryIdEvPT_ --------------------------
	.section	.nv.constant0._Z21dynamic_shared_memoryIdEvPT_,"a",@progbits
	.sectionflags	@""
	.align	4
.nv.constant0._Z21dynamic_shared_memoryIdEvPT_:
	.zero		904


//--------------------- SYMBOLS --------------------------

	.type		.nv.reservedSmem.offset0,@object
	.size		.nv.reservedSmem.offset0,0x4
